//
// Generated by NVIDIA NVVM Compiler
//
// Compiler Build ID: CL-36424714
// Cuda compilation tools, release 13.0, V13.0.88
// Based on NVVM 20.0.0
//

.version 9.0
.target sm_100
.address_size 64

	// .globl	_Z27search_det_and_minor_matrixPdPi
.extern .func  (.param .b32 func_retval0) vprintf
(
	.param .b64 vprintf_param_0,
	.param .b64 vprintf_param_1
)
;
.global .align 1 .b8 $str[4] = {37, 102, 32};
.global .align 1 .b8 $str$1[2] = {10};

.visible .entry _Z27search_det_and_minor_matrixPdPi(
	.param .u64 .ptr .align 1 _Z27search_det_and_minor_matrixPdPi_param_0,
	.param .u64 .ptr .align 1 _Z27search_det_and_minor_matrixPdPi_param_1
)
{
	.local .align 8 .b8 	__local_depot0[8];
	.reg .b64 	%SP;
	.reg .b64 	%SPL;
	.reg .b32 	%r<14>;
	.reg .b64 	%rd<11>;
	.reg .b64 	%fd<20>;

	mov.u64 	%SPL, __local_depot0;
	cvta.local.u64 	%SP, %SPL;
	ld.param.u64 	%rd1, [_Z27search_det_and_minor_matrixPdPi_param_0];
	ld.param.u64 	%rd2, [_Z27search_det_and_minor_matrixPdPi_param_1];
	cvta.to.global.u64 	%rd3, %rd1;
	add.u64 	%rd4, %SP, 0;
	add.u64 	%rd5, %SPL, 0;
	ld.global.f64 	%fd1, [%rd3+16];
	ld.global.f64 	%fd2, [%rd3];
	div.rn.f64 	%fd3, %fd1, %fd2;
	mul.f64 	%fd4, %fd3, %fd2;
	sub.f64 	%fd5, %fd1, %fd4;
	st.global.f64 	[%rd3+16], %fd5;
	ld.global.f64 	%fd6, [%rd3+8];
	mul.f64 	%fd7, %fd3, %fd6;
	ld.global.f64 	%fd8, [%rd3+24];
	sub.f64 	%fd9, %fd8, %fd7;
	st.global.f64 	[%rd3+24], %fd9;
	st.local.f64 	[%rd5], %fd2;
	mov.u64 	%rd6, $str;
	cvta.global.u64 	%rd7, %rd6;
	{ // callseq 0, 0
	.param .b64 param0;
	st.param.b64 	[param0], %rd7;
	.param .b64 param1;
	st.param.b64 	[param1], %rd4;
	.param .b32 retval0;
	call.uni (retval0), 
	vprintf, 
	(
	param0, 
	param1
	);
	ld.param.b32 	%r1, [retval0];
	} // callseq 0
	ld.global.f64 	%fd10, [%rd3+8];
	st.local.f64 	[%rd5], %fd10;
	{ // callseq 1, 0
	.param .b64 param0;
	st.param.b64 	[param0], %rd7;
	.param .b64 param1;
	st.param.b64 	[param1], %rd4;
	.param .b32 retval0;
	call.uni (retval0), 
	vprintf, 
	(
	param0, 
	param1
	);
	ld.param.b32 	%r3, [retval0];
	} // callseq 1
	mov.u64 	%rd8, $str$1;
	cvta.global.u64 	%rd9, %rd8;
	{ // callseq 2, 0
	.param .b64 param0;
	st.param.b64 	[param0], %rd9;
	.param .b64 param1;
	st.param.b64 	[param1], 0;
	.param .b32 retval0;
	call.uni (retval0), 
	vprintf, 
	(
	param0, 
	param1
	);
	ld.param.b32 	%r5, [retval0];
	} // callseq 2
	ld.global.f64 	%fd11, [%rd3+16];
	st.local.f64 	[%rd5], %fd11;
	{ // callseq 3, 0
	.param .b64 param0;
	st.param.b64 	[param0], %rd7;
	.param .b64 param1;
	st.param.b64 	[param1], %rd4;
	.param .b32 retval0;
	call.uni (retval0), 
	vprintf, 
	(
	param0, 
	param1
	);
	ld.param.b32 	%r7, [retval0];
	} // callseq 3
	ld.global.f64 	%fd12, [%rd3+24];
	st.local.f64 	[%rd5], %fd12;
	{ // callseq 4, 0
	.param .b64 param0;
	st.param.b64 	[param0], %rd7;
	.param .b64 param1;
	st.param.b64 	[param1], %rd4;
	.param .b32 retval0;
	call.uni (retval0), 
	vprintf, 
	(
	param0, 
	param1
	);
	ld.param.b32 	%r9, [retval0];
	} // callseq 4
	{ // callseq 5, 0
	.param .b64 param0;
	st.param.b64 	[param0], %rd9;
	.param .b64 param1;
	st.param.b64 	[param1], 0;
	.param .b32 retval0;
	call.uni (retval0), 
	vprintf, 
	(
	param0, 
	param1
	);
	ld.param.b32 	%r11, [retval0];
	} // callseq 5
	ld.global.f64 	%fd13, [%rd3];
	ld.global.f64 	%fd14, [%rd3+24];
	mul.f64 	%fd15, %fd13, %fd14;
	cvta.to.global.u64 	%rd10, %rd2;
	mov.f64 	%fd16, 0d3FE0000000000000;
	copysign.f64 	%fd17, %fd15, %fd16;
	add.rz.f64 	%fd18, %fd15, %fd17;
	cvt.rzi.f64.f64 	%fd19, %fd18;
	cvt.rzi.s32.f64 	%r13, %fd19;
	st.global.u32 	[%rd10], %r13;
	ret;

}


// ===== COMPILED SASS (sm_100) =====

	.target	sm_100

	.elftype	@"ET_EXEC"


//--------------------- .note.nv.tkinfo           --------------------------
	.section	.note.nv.tkinfo,"",@"SHT_NOTE"
	.sectionflags	@"SHF_NOTE_NV_TKINFO"
	.tkinfo
        /*0018*/ 	.word	0x00000002
        /*0030*/ 	.string	""
        /*0030*/ 	.string	"ptxas"
        /*0030*/ 	.string	"Cuda compilation tools, release 13.0, V13.0.88"
        /*0030*/ 	.string	"Build cuda_13.0.r13.0/compiler.36424714_0"
        /*0030*/ 	.string	"-arch sm_100 -m 64 "



//--------------------- .note.nv.cuinfo           --------------------------
	.section	.note.nv.cuinfo,"",@"SHT_NOTE"
	.sectionflags	@"SHF_NOTE_NV_CUINFO"
        /*0018*/ 	.short	0x0002
        /*001a*/ 	.short	0x0064
        /*001c*/ 	.short	0x0082
	.zero		2


//--------------------- .nv.info                  --------------------------
	.section	.nv.info,"",@"SHT_CUDA_INFO"
	.align	4


	//----- nvinfo : EIATTR_REGCOUNT
	.align		4
        /*0000*/ 	.byte	0x04, 0x2f
        /*0002*/ 	.short	(.L_3 - .L_2)
	.align		4
.L_2:
        /*0004*/ 	.word	index@(_Z27search_det_and_minor_matrixPdPi)
        /*0008*/ 	.word	0x00000019


	//----- nvinfo : EIATTR_FRAME_SIZE
	.align		4
.L_3:
        /*000c*/ 	.byte	0x04, 0x11
        /*000e*/ 	.short	(.L_5 - .L_4)
	.align		4
.L_4:
        /*0010*/ 	.word	index@($__internal_0_$__cuda_sm20_div_rn_f64_full)
        /*0014*/ 	.word	0x00000008


	//----- nvinfo : EIATTR_FRAME_SIZE
	.align		4
.L_5:
        /*0018*/ 	.byte	0x04, 0x11
        /*001a*/ 	.short	(.L_7 - .L_6)
	.align		4
.L_6:
        /*001c*/ 	.word	index@(_Z27search_det_and_minor_matrixPdPi)
        /*0020*/ 	.word	0x00000008


	//----- nvinfo : EIATTR_MIN_STACK_SIZE
	.align		4
.L_7:
        /*0024*/ 	.byte	0x04, 0x12
        /*0026*/ 	.short	(.L_9 - .L_8)
	.align		4
.L_8:
        /*0028*/ 	.word	index@(_Z27search_det_and_minor_matrixPdPi)
        /*002c*/ 	.word	0x00000008
.L_9:


//--------------------- .nv.compat                --------------------------
	.section	.nv.compat,"",@"SHT_CUDA_COMPAT_INFO"
	.align	4
        /*0000*/ 	.byte	0x02, 0x09, 0x00, 0x00, 0x02, 0x02, 0x01, 0x00, 0x02, 0x05, 0x05, 0x00, 0x03, 0x07, 0x01, 0x01
        /*0010*/ 	.byte	0x02, 0x03, 0x00, 0x00, 0x02, 0x06, 0x01, 0x00, 0x04, 0x0b, 0x08, 0x00, 0x01, 0x00, 0x00, 0x00
        /*0020*/ 	.byte	0x00, 0x00, 0x00, 0x00


//--------------------- .nv.info._Z27search_det_and_minor_matrixPdPi --------------------------
	.section	.nv.info._Z27search_det_and_minor_matrixPdPi,"",@"SHT_CUDA_INFO"
	.sectionflags	@""
	.align	4


	//----- nvinfo : EIATTR_CUDA_API_VERSION
	.align		4
        /*0000*/ 	.byte	0x04, 0x37
        /*0002*/ 	.short	(.L_11 - .L_10)
.L_10:
        /*0004*/ 	.word	0x00000082


	//----- nvinfo : EIATTR_KPARAM_INFO
	.align		4
.L_11:
        /*0008*/ 	.byte	0x04, 0x17
        /*000a*/ 	.short	(.L_13 - .L_12)
.L_12:
        /*000c*/ 	.word	0x00000000
        /*0010*/ 	.short	0x0001
        /*0012*/ 	.short	0x0008
        /*0014*/ 	.byte	0x00, 0xf5, 0x21, 0x00


	//----- nvinfo : EIATTR_KPARAM_INFO
	.align		4
.L_13:
        /*0018*/ 	.byte	0x04, 0x17
        /*001a*/ 	.short	(.L_15 - .L_14)
.L_14:
        /*001c*/ 	.word	0x00000000
        /*0020*/ 	.short	0x0000
        /*0022*/ 	.short	0x0000
        /*0024*/ 	.byte	0x00, 0xf5, 0x21, 0x00


	//----- nvinfo : EIATTR_SPARSE_MMA_MASK
	.align		4
.L_15:
        /*0028*/ 	.byte	0x03, 0x50
        /*002a*/ 	.short	0x0000


	//----- nvinfo : EIATTR_MAXREG_COUNT
	.align		4
        /*002c*/ 	.byte	0x03, 0x1b
        /*002e*/ 	.short	0x00ff


	//----- nvinfo : EIATTR_EXTERNS
	.align		4
        /*0030*/ 	.byte	0x04, 0x0f
        /*0032*/ 	.short	(.L_17 - .L_16)


	//   ....[0]....
	.align		4
.L_16:
        /*0034*/ 	.word	index@(vprintf)


	//----- nvinfo : EIATTR_MERCURY_ISA_VERSION
	.align		4
.L_17:
        /*0038*/ 	.byte	0x03, 0x5f
        /*003a*/ 	.short	0x0101


	//----- nvinfo : EIATTR_VRC_CTA_INIT_COUNT
	.align		4
        /*003c*/ 	.byte	0x02, 0x4a
	.zero		1
	.zero		1


	//----- nvinfo : EIATTR_SYSCALL_OFFSETS
	.align		4
        /*0040*/ 	.byte	0x04, 0x46
        /*0042*/ 	.short	(.L_19 - .L_18)


	//   ....[0]....
.L_18:
        /*0044*/ 	.word	0x000002c0


	//   ....[1]....
        /*0048*/ 	.word	0x00000370


	//   ....[2]....
        /*004c*/ 	.word	0x000003e0


	//   ....[3]....
        /*0050*/ 	.word	0x00000490


	//   ....[4]....
        /*0054*/ 	.word	0x00000540


	//   ....[5]....
        /*0058*/ 	.word	0x000005b0


	//----- nvinfo : EIATTR_EXIT_INSTR_OFFSETS
	.align		4
.L_19:
        /*005c*/ 	.byte	0x04, 0x1c
        /*005e*/ 	.short	(.L_21 - .L_20)


	//   ....[0]....
.L_20:
        /*0060*/ 	.word	0x00000670


	//----- nvinfo : EIATTR_CRS_STACK_SIZE
	.align		4
.L_21:
        /*0064*/ 	.byte	0x04, 0x1e
        /*0066*/ 	.short	(.L_23 - .L_22)
.L_22:
        /*0068*/ 	.word	0x00000000


	//----- nvinfo : EIATTR_CBANK_PARAM_SIZE
	.align		4
.L_23:
        /*006c*/ 	.byte	0x03, 0x19
        /*006e*/ 	.short	0x0010


	//----- nvinfo : EIATTR_PARAM_CBANK
	.align		4
        /*0070*/ 	.byte	0x04, 0x0a
        /*0072*/ 	.short	(.L_25 - .L_24)
	.align		4
.L_24:
        /*0074*/ 	.word	index@(.nv.constant0._Z27search_det_and_minor_matrixPdPi)
        /*0078*/ 	.short	0x0380
        /*007a*/ 	.short	0x0010


	//----- nvinfo : EIATTR_SW_WAR
	.align		4
.L_25:
        /*007c*/ 	.byte	0x04, 0x36
        /*007e*/ 	.short	(.L_27 - .L_26)
.L_26:
        /*0080*/ 	.word	0x00000008
.L_27:


//--------------------- .nv.callgraph             --------------------------
	.section	.nv.callgraph,"",@"SHT_CUDA_CALLGRAPH"
	.align	4
	.sectionentsize	8
	.align		4
        /*0000*/ 	.word	0x00000000
	.align		4
        /*0004*/ 	.word	0xffffffff
	.align		4
        /*0008*/ 	.word	index@(_Z27search_det_and_minor_matrixPdPi)
	.align		4
        /*000c*/ 	.word	index@(vprintf)
	.align		4
        /*0010*/ 	.word	0x00000000
	.align		4
        /*0014*/ 	.word	0xfffffffe
	.align		4
        /*0018*/ 	.word	0x00000000
	.align		4
        /*001c*/ 	.word	0xfffffffd
	.align		4
        /*0020*/ 	.word	0x00000000
	.align		4
        /*0024*/ 	.word	0xfffffffc


//--------------------- .nv.constant4             --------------------------
	.section	.nv.constant4,"a",@progbits
	.align	8
	.align		8
.nv.constant4:
        /*0000*/ 	.dword	vprintf
	.align		8
        /*0008*/ 	.dword	$str
	.align		8
        /*0010*/ 	.dword	$str$1


//--------------------- .text._Z27search_det_and_minor_matrixPdPi --------------------------
	.section	.text._Z27search_det_and_minor_matrixPdPi,"ax",@progbits
	.align	128
        .global         _Z27search_det_and_minor_matrixPdPi
        .type           _Z27search_det_and_minor_matrixPdPi,@function
        .size           _Z27search_det_and_minor_matrixPdPi,(.L_x_13 - _Z27search_det_and_minor_matrixPdPi)
        .other          _Z27search_det_and_minor_matrixPdPi,@"STO_CUDA_ENTRY STV_DEFAULT"
_Z27search_det_and_minor_matrixPdPi:
.text._Z27search_det_and_minor_matrixPdPi:
[----:B------:R-:W0:Y:S08]  /*0000*/  LDC R1, c[0x0][0x37c] ;  /* 0x0000df00ff017b82 */ /* 0x000e300000000800 */
[----:B------:R-:W1:Y:S01]  /*0010*/  LDC.64 R12, c[0x0][0x380] ;  /* 0x0000e000ff0c7b82 */ /* 0x000e620000000a00 */
[----:B------:R-:W1:Y:S01]  /*0020*/  LDCU.64 UR36, c[0x0][0x358] ;  /* 0x00006b00ff2477ac */ /* 0x000e620008000a00 */
[----:B0-----:R-:W-:Y:S01]  /*0030*/  VIADD R1, R1, 0xfffffff8 ;  /* 0xfffffff801017836 */ /* 0x001fe20000000000 */
[----:B-1----:R-:W2:Y:S04]  /*0040*/  LDG.E.64 R8, desc[UR36][R12.64] ;  /* 0x000000240c087981 */ /* 0x002ea8000c1e1b00 */
[----:B------:R-:W3:Y:S01]  /*0050*/  LDG.E.64 R10, desc[UR36][R12.64+0x10] ;  /* 0x000010240c0a7981 */ /* 0x000ee2000c1e1b00 */
[----:B------:R-:W-:Y:S01]  /*0060*/  IMAD.MOV.U32 R2, RZ, RZ, 0x1 ;  /* 0x00000001ff027424 */ /* 0x000fe200078e00ff */
[----:B------:R-:W0:Y:S01]  /*0070*/  LDCU UR4, c[0x0][0x2f8] ;  /* 0x00005f00ff0477ac */ /* 0x000e220008000800 */
[----:B------:R-:W1:Y:S01]  /*0080*/  LDCU UR5, c[0x0][0x2fc] ;  /* 0x00005f80ff0577ac */ /* 0x000e620008000800 */
[----:B0-----:R-:W-:Y:S01]  /*0090*/  IADD3 R16, P1, PT, R1, UR4, RZ ;  /* 0x0000000401107c10 */ /* 0x001fe2000ff3e0ff */
[----:B--2---:R-:W0:Y:S01]  /*00a0*/  MUFU.RCP64H R3, R9 ;  /* 0x0000000900037308 */ /* 0x004e220000001800 */
[----:B---3--:R-:W-:Y:S01]  /*00b0*/  FSETP.GEU.AND P2, PT, |R11|, 6.5827683646048100446e-37, PT ;  /* 0x036000000b00780b */ /* 0x008fe20003f4e200 */
[----:B0-----:R-:W-:-:S08]  /*00c0*/  DFMA R4, -R8, R2, 1 ;  /* 0x3ff000000804742b */ /* 0x001fd00000000102 */
[----:B------:R-:W-:-:S08]  /*00d0*/  DFMA R4, R4, R4, R4 ;  /* 0x000000040404722b */ /* 0x000fd00000000004 */
[----:B------:R-:W-:-:S08]  /*00e0*/  DFMA R4, R2, R4, R2 ;  /* 0x000000040204722b */ /* 0x000fd00000000002 */
[----:B------:R-:W-:-:S08]  /*00f0*/  DFMA R2, -R8, R4, 1 ;  /* 0x3ff000000802742b */ /* 0x000fd00000000104 */
[----:B------:R-:W-:-:S08]  /*0100*/  DFMA R2, R4, R2, R4 ;  /* 0x000000020402722b */ /* 0x000fd00000000004 */
[----:B------:R-:W-:-:S08]  /*0110*/  DMUL R4, R10, R2 ;  /* 0x000000020a047228 */ /* 0x000fd00000000000 */
[----:B------:R-:W-:-:S08]  /*0120*/  DFMA R6, -R8, R4, R10 ;  /* 0x000000040806722b */ /* 0x000fd0000000010a */
[----:B------:R-:W-:Y:S01]  /*0130*/  DFMA R4, R2, R6, R4 ;  /* 0x000000060204722b */ /* 0x000fe20000000004 */
[----:B-1----:R-:W-:-:S09]  /*0140*/  IMAD.X R2, RZ, RZ, UR5, P1 ;  /* 0x00000005ff027e24 */ /* 0x002fd200088e06ff */
[----:B------:R-:W-:-:S05]  /*0150*/  FFMA R0, RZ, R9, R5 ;  /* 0x00000009ff007223 */ /* 0x000fca0000000005 */
[----:B------:R-:W-:-:S13]  /*0160*/  FSETP.GT.AND P0, PT, |R0|, 1.469367938527859385e-39, PT ;  /* 0x001000000000780b */ /* 0x000fda0003f04200 */
[----:B------:R-:W-:Y:S05]  /*0170*/  @P0 BRA P2, `(.L_x_0) ;  /* 0x0000000000100947 */ /* 0x000fea0001000000 */
[----:B------:R-:W-:-:S07]  /*0180*/  MOV R0, 0x1a0 ;  /* 0x000001a000007802 */ /* 0x000fce0000000f00 */
[----:B------:R-:W-:Y:S05]  /*0190*/  CALL.REL.NOINC `($__internal_0_$__cuda_sm20_div_rn_f64_full) ;  /* 0x0000000400387944 */ /* 0x000fea0003c00000 */
[----:B------:R-:W-:Y:S02]  /*01a0*/  IMAD.MOV.U32 R4, RZ, RZ, R12 ;  /* 0x000000ffff047224 */ /* 0x000fe400078e000c */
[----:B------:R-:W-:-:S07]  /*01b0*/  IMAD.MOV.U32 R5, RZ, RZ, R13 ;  /* 0x000000ffff057224 */ /* 0x000fce00078e000d */
.L_x_0:
[----:B------:R-:W0:Y:S01]  /*01c0*/  LDC.64 R18, c[0x0][0x380] ;  /* 0x0000e000ff127b82 */ /* 0x000e220000000a00 */
[-C--:B------:R-:W-:Y:S01]  /*01d0*/  DFMA R10, R8, -R4.reuse, R10 ;  /* 0x80000004080a722b */ /* 0x080fe2000000000a */
[----:B------:R-:W-:Y:S01]  /*01e0*/  MOV R17, 0x0 ;  /* 0x0000000000117802 */ /* 0x000fe20000000f00 */
[----:B------:R-:W1:Y:S01]  /*01f0*/  LDCU.64 UR4, c[0x4][0x8] ;  /* 0x01000100ff0477ac */ /* 0x000e620008000a00 */
[----:B0-----:R-:W2:Y:S04]  /*0200*/  LDG.E.64 R12, desc[UR36][R18.64+0x8] ;  /* 0x00000824120c7981 */ /* 0x001ea8000c1e1b00 */
[----:B------:R-:W2:Y:S01]  /*0210*/  LDG.E.64 R6, desc[UR36][R18.64+0x18] ;  /* 0x0000182412067981 */ /* 0x000ea2000c1e1b00 */
[----:B------:R0:W3:Y:S03]  /*0220*/  LDC.64 R14, c[0x4][R17] ;  /* 0x01000000110e7b82 */ /* 0x0000e60000000a00 */
[----:B------:R0:W-:Y:S04]  /*0230*/  STL.64 [R1], R8 ;  /* 0x0000000801007387 */ /* 0x0001e80000100a00 */
[----:B------:R0:W-:Y:S01]  /*0240*/  STG.E.64 desc[UR36][R18.64+0x10], R10 ;  /* 0x0000100a12007986 */ /* 0x0001e2000c101b24 */
[----:B--2---:R-:W-:Y:S01]  /*0250*/  DFMA R12, R12, -R4, R6 ;  /* 0x800000040c0c722b */ /* 0x004fe20000000006 */
[----:B-1----:R-:W-:-:S02]  /*0260*/  IMAD.U32 R4, RZ, RZ, UR4 ;  /* 0x00000004ff047e24 */ /* 0x002fc4000f8e00ff */
[----:B------:R-:W-:Y:S02]  /*0270*/  IMAD.U32 R5, RZ, RZ, UR5 ;  /* 0x00000005ff057e24 */ /* 0x000fe4000f8e00ff */
[----:B------:R-:W-:Y:S02]  /*0280*/  IMAD.MOV.U32 R6, RZ, RZ, R16 ;  /* 0x000000ffff067224 */ /* 0x000fe400078e0010 */
[----:B------:R0:W-:Y:S01]  /*0290*/  STG.E.64 desc[UR36][R18.64+0x18], R12 ;  /* 0x0000180c12007986 */ /* 0x0001e2000c101b24 */
[----:B---3--:R-:W-:-:S07]  /*02a0*/  IMAD.MOV.U32 R7, RZ, RZ, R2 ;  /* 0x000000ffff077224 */ /* 0x008fce00078e0002 */
[----:B------:R-:W-:-:S07]  /*02b0*/  LEPC R20, `(.L_x_1) ;  /* 0x000000001014794e */ /* 0x000fce0000000000 */
[----:B0-----:R-:W-:Y:S05]  /*02c0*/  CALL.ABS.NOINC R14 ;  /* 0x000000000e007343 */ /* 0x001fea0003c00000 */
.L_x_1:
[----:B------:R-:W0:Y:S01]  /*02d0*/  LDC.64 R8, c[0x0][0x380] ;  /* 0x0000e000ff087b82 */ /* 0x000e220000000a00 */
[----:B------:R-:W1:Y:S01]  /*02e0*/  LDCU.64 UR4, c[0x4][0x8] ;  /* 0x01000100ff0477ac */ /* 0x000e620008000a00 */
[----:B0-----:R-:W2:Y:S06]  /*02f0*/  LDG.E.64 R8, desc[UR36][R8.64+0x8] ;  /* 0x0000082408087981 */ /* 0x001eac000c1e1b00 */
[----:B------:R0:W3:Y:S01]  /*0300*/  LDC.64 R10, c[0x4][R17] ;  /* 0x01000000110a7b82 */ /* 0x0000e20000000a00 */
[----:B-1----:R-:W-:Y:S02]  /*0310*/  IMAD.U32 R4, RZ, RZ, UR4 ;  /* 0x00000004ff047e24 */ /* 0x002fe4000f8e00ff */
[----:B------:R-:W-:-:S02]  /*0320*/  IMAD.U32 R5, RZ, RZ, UR5 ;  /* 0x00000005ff057e24 */ /* 0x000fc4000f8e00ff */
[----:B------:R-:W-:Y:S02]  /*0330*/  IMAD.MOV.U32 R6, RZ, RZ, R16 ;  /* 0x000000ffff067224 */ /* 0x000fe400078e0010 */
[----:B------:R-:W-:Y:S01]  /*0340*/  IMAD.MOV.U32 R7, RZ, RZ, R2 ;  /* 0x000000ffff077224 */ /* 0x000fe200078e0002 */
[----:B--23--:R0:W-:Y:S06]  /*0350*/  STL.64 [R1], R8 ;  /* 0x0000000801007387 */ /* 0x00c1ec0000100a00 */
[----:B------:R-:W-:-:S07]  /*0360*/  LEPC R20, `(.L_x_2) ;  /* 0x000000001014794e */ /* 0x000fce0000000000 */
[----:B0-----:R-:W-:Y:S05]  /*0370*/  CALL.ABS.NOINC R10 ;  /* 0x000000000a007343 */ /* 0x001fea0003c00000 */
.L_x_2:
[----:B------:R0:W1:Y:S01]  /*0380*/  LDC.64 R8, c[0x4][R17] ;  /* 0x0100000011087b82 */ /* 0x0000620000000a00 */
[----:B------:R-:W2:Y:S01]  /*0390*/  LDCU.64 UR4, c[0x4][0x10] ;  /* 0x01000200ff0477ac */ /* 0x000ea20008000a00 */
[----:B------:R-:W-:Y:S01]  /*03a0*/  CS2R R6, SRZ ;  /* 0x0000000000067805 */ /* 0x000fe2000001ff00 */
[----:B--2---:R-:W-:Y:S02]  /*03b0*/  IMAD.U32 R4, RZ, RZ, UR4 ;  /* 0x00000004ff047e24 */ /* 0x004fe4000f8e00ff */
[----:B0-----:R-:W-:-:S07]  /*03c0*/  IMAD.U32 R5, RZ, RZ, UR5 ;  /* 0x00000005ff057e24 */ /* 0x001fce000f8e00ff */
[----:B------:R-:W-:-:S07]  /*03d0*/  LEPC R20, `(.L_x_3) ;  /* 0x000000001014794e */ /* 0x000fce0000000000 */
[----:B-1----:R-:W-:Y:S05]  /*03e0*/  CALL.ABS.NOINC R8 ;  /* 0x0000000008007343 */ /* 0x002fea0003c00000 */
.L_x_3:
        /* <DEDUP_REMOVED lines=11> */
.L_x_4:
        /* <DEDUP_REMOVED lines=11> */
.L_x_5:
[----:B------:R0:W1:Y:S01]  /*0550*/  LDC.64 R2, c[0x4][R17] ;  /* 0x0100000011027b82 */ /* 0x0000620000000a00 */
[----:B------:R-:W2:Y:S01]  /*0560*/  LDCU.64 UR4, c[0x4][0x10] ;  /* 0x01000200ff0477ac */ /* 0x000ea20008000a00 */
[----:B------:R-:W-:Y:S01]  /*0570*/  CS2R R6, SRZ ;  /* 0x0000000000067805 */ /* 0x000fe2000001ff00 */
[----:B--2---:R-:W-:Y:S02]  /*0580*/  IMAD.U32 R4, RZ, RZ, UR4 ;  /* 0x00000004ff047e24 */ /* 0x004fe4000f8e00ff */
[----:B0-----:R-:W-:-:S07]  /*0590*/  IMAD.U32 R5, RZ, RZ, UR5 ;  /* 0x00000005ff057e24 */ /* 0x001fce000f8e00ff */
[----:B------:R-:W-:-:S07]  /*05a0*/  LEPC R20, `(.L_x_6) ;  /* 0x000000001014794e */ /* 0x000fce0000000000 */
[----:B-1----:R-:W-:Y:S05]  /*05b0*/  CALL.ABS.NOINC R2 ;  /* 0x0000000002007343 */ /* 0x002fea0003c00000 */
.L_x_6:
[----:B------:R-:W0:Y:S02]  /*05c0*/  LDC.64 R8, c[0x0][0x380] ;  /* 0x0000e000ff087b82 */ /* 0x000e240000000a00 */
[----:B0-----:R-:W2:Y:S04]  /*05d0*/  LDG.E.64 R2, desc[UR36][R8.64] ;  /* 0x0000002408027981 */ /* 0x001ea8000c1e1b00 */
[----:B------:R-:W2:Y:S02]  /*05e0*/  LDG.E.64 R4, desc[UR36][R8.64+0x18] ;  /* 0x0000182408047981 */ /* 0x000ea4000c1e1b00 */
[----:B------:R-:W0:Y:S01]  /*05f0*/  LDC.64 R6, c[0x0][0x388] ;  /* 0x0000e200ff067b82 */ /* 0x000e220000000a00 */
[----:B--2---:R-:W-:Y:S01]  /*0600*/  DMUL R2, R2, R4 ;  /* 0x0000000402027228 */ /* 0x004fe20000000000 */
[----:B------:R-:W-:-:S02]  /*0610*/  IMAD.MOV.U32 R5, RZ, RZ, 0x3fe00000 ;  /* 0x3fe00000ff057424 */ /* 0x000fc400078e00ff */
[----:B------:R-:W-:-:S07]  /*0620*/  IMAD.MOV.U32 R4, RZ, RZ, RZ ;  /* 0x000000ffff047224 */ /* 0x000fce00078e00ff */
[----:B------:R-:W-:-:S06]  /*0630*/  LOP3.LUT R5, R5, 0x80000000, R3, 0xb8, !PT ;  /* 0x8000000005057812 */ /* 0x000fcc00078eb803 */
[----:B------:R-:W-:-:S10]  /*0640*/  DADD.RZ R2, R2, R4 ;  /* 0x0000000002027229 */ /* 0x000fd4000000c004 */
[----:B------:R-:W0:Y:S02]  /*0650*/  F2I.F64.TRUNC R3, R2 ;  /* 0x0000000200037311 */ /* 0x000e24000030d100 */
[----:B0-----:R-:W-:Y:S01]  /*0660*/  STG.E desc[UR36][R6.64], R3 ;  /* 0x0000000306007986 */ /* 0x001fe2000c101924 */
[----:B------:R-:W-:Y:S05]  /*0670*/  EXIT ;  /* 0x000000000000794d */ /* 0x000fea0003800000 */
        .weak           $__internal_0_$__cuda_sm20_div_rn_f64_full
        .type           $__internal_0_$__cuda_sm20_div_rn_f64_full,@function
        .size           $__internal_0_$__cuda_sm20_div_rn_f64_full,(.L_x_13 - $__internal_0_$__cuda_sm20_div_rn_f64_full)
$__internal_0_$__cuda_sm20_div_rn_f64_full:
[C---:B------:R-:W-:Y:S01]  /*0680*/  FSETP.GEU.AND P0, PT, |R9|.reuse, 1.469367938527859385e-39, PT ;  /* 0x001000000900780b */ /* 0x040fe20003f0e200 */
[----:B------:R-:W-:Y:S01]  /*0690*/  IMAD.MOV.U32 R14, RZ, RZ, 0x1 ;  /* 0x00000001ff0e7424 */ /* 0x000fe200078e00ff */
[C---:B------:R-:W-:Y:S01]  /*06a0*/  LOP3.LUT R4, R9.reuse, 0x800fffff, RZ, 0xc0, !PT ;  /* 0x800fffff09047812 */ /* 0x040fe200078ec0ff */
[----:B------:R-:W-:Y:S01]  /*06b0*/  IMAD.MOV.U32 R3, RZ, RZ, 0x1ca00000 ;  /* 0x1ca00000ff037424 */ /* 0x000fe200078e00ff */
[----:B------:R-:W-:Y:S02]  /*06c0*/  LOP3.LUT R18, R9, 0x7ff00000, RZ, 0xc0, !PT ;  /* 0x7ff0000009127812 */ /* 0x000fe400078ec0ff */
[----:B------:R-:W-:Y:S01]  /*06d0*/  LOP3.LUT R5, R4, 0x3ff00000, RZ, 0xfc, !PT ;  /* 0x3ff0000004057812 */ /* 0x000fe200078efcff */
[----:B------:R-:W-:Y:S01]  /*06e0*/  IMAD.MOV.U32 R4, RZ, RZ, R8 ;  /* 0x000000ffff047224 */ /* 0x000fe200078e0008 */
[----:B------:R-:W-:-:S04]  /*06f0*/  LOP3.LUT R17, R11, 0x7ff00000, RZ, 0xc0, !PT ;  /* 0x7ff000000b117812 */ /* 0x000fc800078ec0ff */
[----:B------:R-:W-:Y:S01]  /*0700*/  ISETP.GE.U32.AND P1, PT, R17, R18, PT ;  /* 0x000000121100720c */ /* 0x000fe20003f26070 */
[----:B------:R-:W-:Y:S01]  /*0710*/  @!P0 DMUL R4, R8, 8.98846567431157953865e+307 ;  /* 0x7fe0000008048828 */ /* 0x000fe20000000000 */
[----:B------:R-:W-:-:S05]  /*0720*/  IMAD.MOV.U32 R20, RZ, RZ, R17 ;  /* 0x000000ffff147224 */ /* 0x000fca00078e0011 */
[----:B------:R-:W0:Y:S02]  /*0730*/  MUFU.RCP64H R15, R5 ;  /* 0x00000005000f7308 */ /* 0x000e240000001800 */
[----:B0-----:R-:W-:-:S08]  /*0740*/  DFMA R6, R14, -R4, 1 ;  /* 0x3ff000000e06742b */ /* 0x001fd00000000804 */
[----:B------:R-:W-:-:S08]  /*0750*/  DFMA R6, R6, R6, R6 ;  /* 0x000000060606722b */ /* 0x000fd00000000006 */
[----:B------:R-:W-:Y:S01]  /*0760*/  DFMA R14, R14, R6, R14 ;  /* 0x000000060e0e722b */ /* 0x000fe2000000000e */
[----:B------:R-:W-:Y:S01]  /*0770*/  SEL R7, R3, 0x63400000, !P1 ;  /* 0x6340000003077807 */ /* 0x000fe20004800000 */
[----:B------:R-:W-:Y:S01]  /*0780*/  IMAD.MOV.U32 R6, RZ, RZ, R10 ;  /* 0x000000ffff067224 */ /* 0x000fe200078e000a */
[----:B------:R-:W-:Y:S02]  /*0790*/  FSETP.GEU.AND P1, PT, |R11|, 1.469367938527859385e-39, PT ;  /* 0x001000000b00780b */ /* 0x000fe40003f2e200 */
[----:B------:R-:W-:-:S03]  /*07a0*/  LOP3.LUT R7, R7, 0x800fffff, R11, 0xf8, !PT ;  /* 0x800fffff07077812 */ /* 0x000fc600078ef80b */
[----:B------:R-:W-:-:S08]  /*07b0*/  DFMA R12, R14, -R4, 1 ;  /* 0x3ff000000e0c742b */ /* 0x000fd00000000804 */
[----:B------:R-:W-:Y:S01]  /*07c0*/  DFMA R12, R14, R12, R14 ;  /* 0x0000000c0e0c722b */ /* 0x000fe2000000000e */
[----:B------:R-:W-:Y:S10]  /*07d0*/  @P1 BRA `(.L_x_7) ;  /* 0x0000000000201947 */ /* 0x000ff40003800000 */
[----:B------:R-:W-:-:S04]  /*07e0*/  LOP3.LUT R14, R9, 0x7ff00000, RZ, 0xc0, !PT ;  /* 0x7ff00000090e7812 */ /* 0x000fc800078ec0ff */
[----:B------:R-:W-:Y:S01]  /*07f0*/  ISETP.GE.U32.AND P1, PT, R17, R14, PT ;  /* 0x0000000e1100720c */ /* 0x000fe20003f26070 */
[----:B------:R-:W-:-:S03]  /*0800*/  IMAD.MOV.U32 R14, RZ, RZ, RZ ;  /* 0x000000ffff0e7224 */ /* 0x000fc600078e00ff */
[----:B------:R-:W-:-:S04]  /*0810*/  SEL R15, R3, 0x63400000, !P1 ;  /* 0x63400000030f7807 */ /* 0x000fc80004800000 */
[----:B------:R-:W-:-:S04]  /*0820*/  LOP3.LUT R15, R15, 0x80000000, R11, 0xf8, !PT ;  /* 0x800000000f0f7812 */ /* 0x000fc800078ef80b */
[----:B------:R-:W-:-:S06]  /*0830*/  LOP3.LUT R15, R15, 0x100000, RZ, 0xfc, !PT ;  /* 0x001000000f0f7812 */ /* 0x000fcc00078efcff */
[----:B------:R-:W-:-:S10]  /*0840*/  DFMA R6, R6, 2, -R14 ;  /* 0x400000000606782b */ /* 0x000fd4000000080e */
[----:B------:R-:W-:-:S07]  /*0850*/  LOP3.LUT R20, R7, 0x7ff00000, RZ, 0xc0, !PT ;  /* 0x7ff0000007147812 */ /* 0x000fce00078ec0ff */
.L_x_7:
[----:B------:R-:W-:Y:S01]  /*0860*/  IMAD.MOV.U32 R21, RZ, RZ, R18 ;  /* 0x000000ffff157224 */ /* 0x000fe200078e0012 */
[----:B------:R-:W-:Y:S01]  /*0870*/  @!P0 LOP3.LUT R21, R5, 0x7ff00000, RZ, 0xc0, !PT ;  /* 0x7ff0000005158812 */ /* 0x000fe200078ec0ff */
[----:B------:R-:W-:Y:S01]  /*0880*/  VIADD R22, R20, 0xffffffff ;  /* 0xffffffff14167836 */ /* 0x000fe20000000000 */
[----:B------:R-:W-:-:S04]  /*0890*/  DMUL R14, R12, R6 ;  /* 0x000000060c0e7228 */ /* 0x000fc80000000000 */
[----:B------:R-:W-:Y:S01]  /*08a0*/  ISETP.GT.U32.AND P0, PT, R22, 0x7feffffe, PT ;  /* 0x7feffffe1600780c */ /* 0x000fe20003f04070 */
[----:B------:R-:W-:-:S03]  /*08b0*/  VIADD R22, R21, 0xffffffff ;  /* 0xffffffff15167836 */ /* 0x000fc60000000000 */
[----:B------:R-:W-:Y:S02]  /*08c0*/  DFMA R18, R14, -R4, R6 ;  /* 0x800000040e12722b */ /* 0x000fe40000000006 */
[----:B------:R-:W-:-:S06]  /*08d0*/  ISETP.GT.U32.OR P0, PT, R22, 0x7feffffe, P0 ;  /* 0x7feffffe1600780c */ /* 0x000fcc0000704470 */
[----:B------:R-:W-:-:S07]  /*08e0*/  DFMA R18, R12, R18, R14 ;  /* 0x000000120c12722b */ /* 0x000fce000000000e */
[----:B------:R-:W-:Y:S05]  /*08f0*/  @P0 BRA `(.L_x_8) ;  /* 0x00000000006c0947 */ /* 0x000fea0003800000 */
[----:B------:R-:W-:-:S04]  /*0900*/  LOP3.LUT R14, R9, 0x7ff00000, RZ, 0xc0, !PT ;  /* 0x7ff00000090e7812 */ /* 0x000fc800078ec0ff */
[CC--:B------:R-:W-:Y:S02]  /*0910*/  VIADDMNMX R12, R17.reuse, -R14.reuse, 0xb9600000, !PT ;  /* 0xb9600000110c7446 */ /* 0x0c0fe4000780090e */
[----:B------:R-:W-:Y:S01]  /*0920*/  ISETP.GE.U32.AND P0, PT, R17, R14, PT ;  /* 0x0000000e1100720c */ /* 0x000fe20003f06070 */
[----:B------:R-:W-:Y:S01]  /*0930*/  IMAD.MOV.U32 R14, RZ, RZ, RZ ;  /* 0x000000ffff0e7224 */ /* 0x000fe200078e00ff */
[----:B------:R-:W-:Y:S02]  /*0940*/  VIMNMX R12, PT, PT, R12, 0x46a00000, PT ;  /* 0x46a000000c0c7848 */ /* 0x000fe40003fe0100 */
[----:B------:R-:W-:-:S05]  /*0950*/  SEL R3, R3, 0x63400000, !P0 ;  /* 0x6340000003037807 */ /* 0x000fca0004000000 */
[----:B------:R-:W-:-:S04]  /*0960*/  IMAD.IADD R3, R12, 0x1, -R3 ;  /* 0x000000010c037824 */ /* 0x000fc800078e0a03 */
[----:B------:R-:W-:-:S06]  /*0970*/  VIADD R15, R3, 0x7fe00000 ;  /* 0x7fe00000030f7836 */ /* 0x000fcc0000000000 */
[----:B------:R-:W-:-:S10]  /*0980*/  DMUL R12, R18, R14 ;  /* 0x0000000e120c7228 */ /* 0x000fd40000000000 */
[----:B------:R-:W-:-:S13]  /*0990*/  FSETP.GTU.AND P0, PT, |R13|, 1.469367938527859385e-39, PT ;  /* 0x001000000d00780b */ /* 0x000fda0003f0c200 */
[----:B------:R-:W-:Y:S05]  /*09a0*/  @P0 BRA `(.L_x_9) ;  /* 0x0000000000940947 */ /* 0x000fea0003800000 */
[----:B------:R-:W-:Y:S01]  /*09b0*/  DFMA R4, R18, -R4, R6 ;  /* 0x800000041204722b */ /* 0x000fe20000000006 */
[----:B------:R-:W-:-:S09]  /*09c0*/  IMAD.MOV.U32 R14, RZ, RZ, RZ ;  /* 0x000000ffff0e7224 */ /* 0x000fd200078e00ff */
[C---:B------:R-:W-:Y:S02]  /*09d0*/  FSETP.NEU.AND P0, PT, R5.reuse, RZ, PT ;  /* 0x000000ff0500720b */ /* 0x040fe40003f0d000 */
[----:B------:R-:W-:-:S04]  /*09e0*/  LOP3.LUT R7, R5, 0x80000000, R9, 0x48, !PT ;  /* 0x8000000005077812 */ /* 0x000fc800078e4809 */
[----:B------:R-:W-:-:S07]  /*09f0*/  LOP3.LUT R15, R7, R15, RZ, 0xfc, !PT ;  /* 0x0000000f070f7212 */ /* 0x000fce00078efcff */
[----:B------:R-:W-:Y:S05]  /*0a00*/  @!P0 BRA `(.L_x_9) ;  /* 0x00000000007c8947 */ /* 0x000fea0003800000 */
[----:B------:R-:W-:Y:S01]  /*0a10*/  IMAD.MOV R5, RZ, RZ, -R3 ;  /* 0x000000ffff057224 */ /* 0x000fe200078e0a03 */
[----:B------:R-:W-:Y:S01]  /*0a20*/  DMUL.RP R14, R18, R14 ;  /* 0x0000000e120e7228 */ /* 0x000fe20000008000 */
[----:B------:R-:W-:Y:S01]  /*0a30*/  IMAD.MOV.U32 R4, RZ, RZ, RZ ;  /* 0x000000ffff047224 */ /* 0x000fe200078e00ff */
[----:B------:R-:W-:-:S05]  /*0a40*/  IADD3 R3, PT, PT, -R3, -0x43300000, RZ ;  /* 0xbcd0000003037810 */ /* 0x000fca0007ffe1ff */
[----:B------:R-:W-:-:S03]  /*0a50*/  DFMA R4, R12, -R4, R18 ;  /* 0x800000040c04722b */ /* 0x000fc60000000012 */
[----:B------:R-:W-:-:S07]  /*0a60*/  LOP3.LUT R7, R15, R7, RZ, 0x3c, !PT ;  /* 0x000000070f077212 */ /* 0x000fce00078e3cff */
[----:B------:R-:W-:-:S04]  /*0a70*/  FSETP.NEU.AND P0, PT, |R5|, R3, PT ;  /* 0x000000030500720b */ /* 0x000fc80003f0d200 */
[----:B------:R-:W-:Y:S02]  /*0a80*/  FSEL R12, R14, R12, !P0 ;  /* 0x0000000c0e0c7208 */ /* 0x000fe40004000000 */
[----:B------:R-:W-:Y:S01]  /*0a90*/  FSEL R13, R7, R13, !P0 ;  /* 0x0000000d070d7208 */ /* 0x000fe20004000000 */
[----:B------:R-:W-:Y:S06]  /*0aa0*/  BRA `(.L_x_9) ;  /* 0x0000000000547947 */ /* 0x000fec0003800000 */
.L_x_8:
[----:B------:R-:W-:-:S14]  /*0ab0*/  DSETP.NAN.AND P0, PT, R10, R10, PT ;  /* 0x0000000a0a00722a */ /* 0x000fdc0003f08000 */
[----:B------:R-:W-:Y:S05]  /*0ac0*/  @P0 BRA `(.L_x_10) ;  /* 0x0000000000440947 */ /* 0x000fea0003800000 */
[----:B------:R-:W-:-:S14]  /*0ad0*/  DSETP.NAN.AND P0, PT, R8, R8, PT ;  /* 0x000000080800722a */ /* 0x000fdc0003f08000 */
[----:B------:R-:W-:Y:S05]  /*0ae0*/  @P0 BRA `(.L_x_11) ;  /* 0x0000000000300947 */ /* 0x000fea0003800000 */
[----:B------:R-:W-:Y:S01]  /*0af0*/  ISETP.NE.AND P0, PT, R20, R21, PT ;  /* 0x000000151400720c */ /* 0x000fe20003f05270 */
[----:B------:R-:W-:Y:S02]  /*0b00*/  IMAD.MOV.U32 R12, RZ, RZ, 0x0 ;  /* 0x00000000ff0c7424 */ /* 0x000fe400078e00ff */
[----:B------:R-:W-:-:S10]  /*0b10*/  IMAD.MOV.U32 R13, RZ, RZ, -0x80000 ;  /* 0xfff80000ff0d7424 */ /* 0x000fd400078e00ff */
[----:B------:R-:W-:Y:S05]  /*0b20*/  @!P0 BRA `(.L_x_9) ;  /* 0x0000000000348947 */ /* 0x000fea0003800000 */
[----:B------:R-:W-:Y:S02]  /*0b30*/  ISETP.NE.AND P0, PT, R20, 0x7ff00000, PT ;  /* 0x7ff000001400780c */ /* 0x000fe40003f05270 */
[----:B------:R-:W-:Y:S02]  /*0b40*/  LOP3.LUT R13, R11, 0x80000000, R9, 0x48, !PT ;  /* 0x800000000b0d7812 */ /* 0x000fe400078e4809 */
[----:B------:R-:W-:-:S13]  /*0b50*/  ISETP.EQ.OR P0, PT, R21, RZ, !P0 ;  /* 0x000000ff1500720c */ /* 0x000fda0004702670 */
[----:B------:R-:W-:Y:S01]  /*0b60*/  @P0 LOP3.LUT R3, R13, 0x7ff00000, RZ, 0xfc, !PT ;  /* 0x7ff000000d030812 */ /* 0x000fe200078efcff */
[----:B------:R-:W-:Y:S02]  /*0b70*/  @!P0 IMAD.MOV.U32 R12, RZ, RZ, RZ ;  /* 0x000000ffff0c8224 */ /* 0x000fe400078e00ff */
[----:B------:R-:W-:Y:S02]  /*0b80*/  @P0 IMAD.MOV.U32 R12, RZ, RZ, RZ ;  /* 0x000000ffff0c0224 */ /* 0x000fe400078e00ff */
[----:B------:R-:W-:Y:S01]  /*0b90*/  @P0 IMAD.MOV.U32 R13, RZ, RZ, R3 ;  /* 0x000000ffff0d0224 */ /* 0x000fe200078e0003 */
[----:B------:R-:W-:Y:S06]  /*0ba0*/  BRA `(.L_x_9) ;  /* 0x0000000000147947 */ /* 0x000fec0003800000 */
.L_x_11:
[----:B------:R-:W-:Y:S01]  /*0bb0*/  LOP3.LUT R13, R9, 0x80000, RZ, 0xfc, !PT ;  /* 0x00080000090d7812 */ /* 0x000fe200078efcff */
[----:B------:R-:W-:Y:S01]  /*0bc0*/  IMAD.MOV.U32 R12, RZ, RZ, R8 ;  /* 0x000000ffff0c7224 */ /* 0x000fe200078e0008 */
[----:B------:R-:W-:Y:S06]  /*0bd0*/  BRA `(.L_x_9) ;  /* 0x0000000000087947 */ /* 0x000fec0003800000 */
.L_x_10:
[----:B------:R-:W-:Y:S01]  /*0be0*/  LOP3.LUT R13, R11, 0x80000, RZ, 0xfc, !PT ;  /* 0x000800000b0d7812 */ /* 0x000fe200078efcff */
[----:B------:R-:W-:-:S07]  /*0bf0*/  IMAD.MOV.U32 R12, RZ, RZ, R10 ;  /* 0x000000ffff0c7224 */ /* 0x000fce00078e000a */
.L_x_9:
[----:B------:R-:W-:Y:S02]  /*0c00*/  IMAD.MOV.U32 R4, RZ, RZ, R0 ;  /* 0x000000ffff047224 */ /* 0x000fe400078e0000 */
[----:B------:R-:W-:-:S04]  /*0c10*/  IMAD.MOV.U32 R5, RZ, RZ, 0x0 ;  /* 0x00000000ff057424 */ /* 0x000fc800078e00ff */
[----:B------:R-:W-:Y:S05]  /*0c20*/  RET.REL.NODEC R4 `(_Z27search_det_and_minor_matrixPdPi) ;  /* 0xfffffff004f47950 */ /* 0x000fea0003c3ffff */
.L_x_12:
[----:B------:R-:W-:-:S00]  /*0c30*/  BRA `(.L_x_12) ;  /* 0xfffffffc00fc7947 */ /* 0x000fc0000383ffff */
[----:B------:R-:W-:-:S00]  /*0c40*/  NOP ;  /* 0x0000000000007918 */ /* 0x000fc00000000000 */
        /* <DEDUP_REMOVED lines=11> */
.L_x_13:


//--------------------- .nv.global.init           --------------------------
	.section	.nv.global.init,"aw",@progbits
.nv.global.init:
	.type		$str$1,@object
	.size		$str$1,($str - $str$1)
$str$1:
        /*0000*/ 	.byte	0x0a, 0x00
	.type		$str,@object
	.size		$str,(.L_0 - $str)
$str:
        /*0002*/ 	.byte	0x25, 0x66, 0x20, 0x00
.L_0:


//--------------------- .nv.shared.reserved.0     --------------------------
	.section	.nv.shared.reserved.0,"aw",@nobits
	.weak		__nv_reservedSMEM_offset_0_alias
	.size		__nv_reservedSMEM_offset_0_alias, 0, 64
	.other		__nv_reservedSMEM_offset_0_alias,@"STO_CUDA_RESERVED_SHARED STV_DEFAULT"
__nv_reservedSMEM_offset_0_alias:
	.zero		0
	.zero		64


//--------------------- .nv.constant0._Z27search_det_and_minor_matrixPdPi --------------------------
	.section	.nv.constant0._Z27search_det_and_minor_matrixPdPi,"a",@progbits
	.sectionflags	@""
	.align	4
.nv.constant0._Z27search_det_and_minor_matrixPdPi:
	.zero		912


//--------------------- SYMBOLS --------------------------

	.type		.nv.reservedSmem.offset0,@object
	.size		.nv.reservedSmem.offset0,0x4
	.type		vprintf,@function
